//
// Generated by NVIDIA NVVM Compiler
//
// Compiler Build ID: CL-36424714
// Cuda compilation tools, release 13.0, V13.0.88
// Based on NVVM 20.0.0
//

.version 9.0
.target sm_100
.address_size 64

	// .globl	adaptive_gemm_n3_kernel_f32

.visible .entry adaptive_gemm_n3_kernel_f32(
	.param .u64 .ptr .align 1 adaptive_gemm_n3_kernel_f32_param_0,
	.param .u64 .ptr .align 1 adaptive_gemm_n3_kernel_f32_param_1,
	.param .u64 .ptr .align 1 adaptive_gemm_n3_kernel_f32_param_2,
	.param .u64 .ptr .align 1 adaptive_gemm_n3_kernel_f32_param_3,
	.param .u32 adaptive_gemm_n3_kernel_f32_param_4,
	.param .u32 adaptive_gemm_n3_kernel_f32_param_5,
	.param .u32 adaptive_gemm_n3_kernel_f32_param_6
)
{
	.reg .pred 	%p<9>;
	.reg .b16 	%rs<37>;
	.reg .b32 	%r<70>;
	.reg .b32 	%f<112>;
	.reg .b64 	%rd<32>;

	ld.param.u64 	%rd7, [adaptive_gemm_n3_kernel_f32_param_0];
	ld.param.u64 	%rd10, [adaptive_gemm_n3_kernel_f32_param_1];
	ld.param.u64 	%rd8, [adaptive_gemm_n3_kernel_f32_param_2];
	ld.param.u32 	%r14, [adaptive_gemm_n3_kernel_f32_param_4];
	ld.param.u32 	%r12, [adaptive_gemm_n3_kernel_f32_param_5];
	ld.param.u32 	%r13, [adaptive_gemm_n3_kernel_f32_param_6];
	cvta.to.global.u64 	%rd1, %rd10;
	mov.u32 	%r15, %ctaid.x;
	mov.u32 	%r16, %ntid.x;
	mov.u32 	%r17, %tid.x;
	mad.lo.s32 	%r1, %r15, %r16, %r17;
	mov.u32 	%r2, %ctaid.y;
	setp.ge.s32 	%p1, %r1, %r13;
	setp.ge.s32 	%p2, %r2, %r14;
	or.pred  	%p3, %p2, %p1;
	@%p3 bra 	$L__BB0_8;
	cvta.to.global.u64 	%rd11, %rd8;
	cvta.to.global.u64 	%rd2, %rd7;
	mul.lo.s32 	%r3, %r12, %r2;
	shr.s32 	%r18, %r12, 31;
	shr.u32 	%r19, %r18, 30;
	add.s32 	%r20, %r12, %r19;
	shr.s32 	%r4, %r20, 2;
	mul.lo.s32 	%r21, %r1, %r4;
	mul.lo.s32 	%r22, %r21, 12;
	cvt.s64.s32 	%rd3, %r22;
	ld.global.nc.f32 	%f1, [%rd11];
	ld.global.nc.f32 	%f2, [%rd11+4];
	ld.global.nc.f32 	%f3, [%rd11+8];
	setp.lt.s32 	%p4, %r12, 4;
	mov.f32 	%f109, 0f00000000;
	@%p4 bra 	$L__BB0_7;
	and.b32  	%r24, %r12, 2147483644;
	setp.eq.s32 	%p5, %r24, 4;
	mov.f32 	%f109, 0f00000000;
	mov.b32 	%r69, 0;
	@%p5 bra 	$L__BB0_5;
	and.b32  	%r26, %r4, 536870910;
	neg.s32 	%r68, %r26;
	mul.wide.s32 	%rd12, %r3, 4;
	add.s64 	%rd13, %rd12, %rd2;
	add.s64 	%rd31, %rd13, 16;
	mov.f32 	%f109, 0f00000000;
	mov.b32 	%r67, 0;
$L__BB0_4:
	and.b32  	%r69, %r4, 536870910;
	ld.global.nc.v4.f32 	{%f14, %f15, %f16, %f17}, [%rd31+-16];
	add.s32 	%r27, %r67, 12;
	cvt.u64.u32 	%rd14, %r67;
	add.s64 	%rd15, %rd14, %rd3;
	add.s64 	%rd16, %rd1, %rd15;
	ld.global.nc.u32 	%r28, [%rd16];
	ld.global.nc.u32 	%r29, [%rd16+4];
	ld.global.nc.u32 	%r30, [%rd16+8];
	cvt.s8.s32 	%rs1, %r28;
	cvt.s8.s32 	%rs2, %r29;
	cvt.s8.s32 	%rs3, %r30;
	cvt.rn.f32.s16 	%f18, %rs1;
	cvt.rn.f32.s16 	%f19, %rs2;
	mul.f32 	%f20, %f2, %f19;
	fma.rn.f32 	%f21, %f1, %f18, %f20;
	cvt.rn.f32.s16 	%f22, %rs3;
	fma.rn.f32 	%f23, %f3, %f22, %f21;
	fma.rn.f32 	%f24, %f14, %f23, %f109;
	bfe.s32 	%r31, %r28, 8, 8;
	cvt.s8.s32 	%rs4, %r31;
	bfe.s32 	%r32, %r29, 8, 8;
	cvt.s8.s32 	%rs5, %r32;
	bfe.s32 	%r33, %r30, 8, 8;
	cvt.s8.s32 	%rs6, %r33;
	cvt.rn.f32.s16 	%f25, %rs4;
	cvt.rn.f32.s16 	%f26, %rs5;
	mul.f32 	%f27, %f2, %f26;
	fma.rn.f32 	%f28, %f1, %f25, %f27;
	cvt.rn.f32.s16 	%f29, %rs6;
	fma.rn.f32 	%f30, %f3, %f29, %f28;
	fma.rn.f32 	%f31, %f15, %f30, %f24;
	bfe.s32 	%r34, %r28, 16, 8;
	cvt.s8.s32 	%rs7, %r34;
	bfe.s32 	%r35, %r29, 16, 8;
	cvt.s8.s32 	%rs8, %r35;
	bfe.s32 	%r36, %r30, 16, 8;
	cvt.s8.s32 	%rs9, %r36;
	cvt.rn.f32.s16 	%f32, %rs7;
	cvt.rn.f32.s16 	%f33, %rs8;
	mul.f32 	%f34, %f2, %f33;
	fma.rn.f32 	%f35, %f1, %f32, %f34;
	cvt.rn.f32.s16 	%f36, %rs9;
	fma.rn.f32 	%f37, %f3, %f36, %f35;
	fma.rn.f32 	%f38, %f16, %f37, %f31;
	bfe.s32 	%r37, %r28, 24, 8;
	cvt.s8.s32 	%rs10, %r37;
	bfe.s32 	%r38, %r29, 24, 8;
	cvt.s8.s32 	%rs11, %r38;
	bfe.s32 	%r39, %r30, 24, 8;
	cvt.s8.s32 	%rs12, %r39;
	cvt.rn.f32.s16 	%f39, %rs10;
	cvt.rn.f32.s16 	%f40, %rs11;
	mul.f32 	%f41, %f2, %f40;
	fma.rn.f32 	%f42, %f1, %f39, %f41;
	cvt.rn.f32.s16 	%f43, %rs12;
	fma.rn.f32 	%f44, %f3, %f43, %f42;
	fma.rn.f32 	%f45, %f17, %f44, %f38;
	ld.global.nc.v4.f32 	{%f46, %f47, %f48, %f49}, [%rd31];
	cvt.u64.u32 	%rd17, %r27;
	add.s64 	%rd18, %rd17, %rd3;
	add.s64 	%rd19, %rd1, %rd18;
	ld.global.nc.u32 	%r40, [%rd19];
	ld.global.nc.u32 	%r41, [%rd19+4];
	ld.global.nc.u32 	%r42, [%rd19+8];
	cvt.s8.s32 	%rs13, %r40;
	cvt.s8.s32 	%rs14, %r41;
	cvt.s8.s32 	%rs15, %r42;
	cvt.rn.f32.s16 	%f50, %rs13;
	cvt.rn.f32.s16 	%f51, %rs14;
	mul.f32 	%f52, %f2, %f51;
	fma.rn.f32 	%f53, %f1, %f50, %f52;
	cvt.rn.f32.s16 	%f54, %rs15;
	fma.rn.f32 	%f55, %f3, %f54, %f53;
	fma.rn.f32 	%f56, %f46, %f55, %f45;
	bfe.s32 	%r43, %r40, 8, 8;
	cvt.s8.s32 	%rs16, %r43;
	bfe.s32 	%r44, %r41, 8, 8;
	cvt.s8.s32 	%rs17, %r44;
	bfe.s32 	%r45, %r42, 8, 8;
	cvt.s8.s32 	%rs18, %r45;
	cvt.rn.f32.s16 	%f57, %rs16;
	cvt.rn.f32.s16 	%f58, %rs17;
	mul.f32 	%f59, %f2, %f58;
	fma.rn.f32 	%f60, %f1, %f57, %f59;
	cvt.rn.f32.s16 	%f61, %rs18;
	fma.rn.f32 	%f62, %f3, %f61, %f60;
	fma.rn.f32 	%f63, %f47, %f62, %f56;
	bfe.s32 	%r46, %r40, 16, 8;
	cvt.s8.s32 	%rs19, %r46;
	bfe.s32 	%r47, %r41, 16, 8;
	cvt.s8.s32 	%rs20, %r47;
	bfe.s32 	%r48, %r42, 16, 8;
	cvt.s8.s32 	%rs21, %r48;
	cvt.rn.f32.s16 	%f64, %rs19;
	cvt.rn.f32.s16 	%f65, %rs20;
	mul.f32 	%f66, %f2, %f65;
	fma.rn.f32 	%f67, %f1, %f64, %f66;
	cvt.rn.f32.s16 	%f68, %rs21;
	fma.rn.f32 	%f69, %f3, %f68, %f67;
	fma.rn.f32 	%f70, %f48, %f69, %f63;
	bfe.s32 	%r49, %r40, 24, 8;
	cvt.s8.s32 	%rs22, %r49;
	bfe.s32 	%r50, %r41, 24, 8;
	cvt.s8.s32 	%rs23, %r50;
	bfe.s32 	%r51, %r42, 24, 8;
	cvt.s8.s32 	%rs24, %r51;
	cvt.rn.f32.s16 	%f71, %rs22;
	cvt.rn.f32.s16 	%f72, %rs23;
	mul.f32 	%f73, %f2, %f72;
	fma.rn.f32 	%f74, %f1, %f71, %f73;
	cvt.rn.f32.s16 	%f75, %rs24;
	fma.rn.f32 	%f76, %f3, %f75, %f74;
	fma.rn.f32 	%f109, %f49, %f76, %f70;
	add.s32 	%r68, %r68, 2;
	add.s32 	%r67, %r67, 24;
	add.s64 	%rd31, %rd31, 32;
	setp.ne.s32 	%p6, %r68, 0;
	@%p6 bra 	$L__BB0_4;
$L__BB0_5:
	and.b32  	%r52, %r4, 1;
	setp.eq.b32 	%p7, %r52, 1;
	not.pred 	%p8, %p7;
	@%p8 bra 	$L__BB0_7;
	mul.wide.s32 	%rd20, %r3, 4;
	add.s64 	%rd21, %rd2, %rd20;
	mul.wide.u32 	%rd22, %r69, 16;
	add.s64 	%rd23, %rd21, %rd22;
	ld.global.nc.v4.f32 	{%f77, %f78, %f79, %f80}, [%rd23];
	mul.lo.s32 	%r53, %r69, 12;
	cvt.u64.u32 	%rd24, %r53;
	add.s64 	%rd25, %rd24, %rd3;
	add.s64 	%rd26, %rd1, %rd25;
	ld.global.nc.u32 	%r54, [%rd26];
	ld.global.nc.u32 	%r55, [%rd26+4];
	ld.global.nc.u32 	%r56, [%rd26+8];
	cvt.s8.s32 	%rs25, %r54;
	cvt.s8.s32 	%rs26, %r55;
	cvt.s8.s32 	%rs27, %r56;
	cvt.rn.f32.s16 	%f81, %rs25;
	cvt.rn.f32.s16 	%f82, %rs26;
	mul.f32 	%f83, %f2, %f82;
	fma.rn.f32 	%f84, %f1, %f81, %f83;
	cvt.rn.f32.s16 	%f85, %rs27;
	fma.rn.f32 	%f86, %f3, %f85, %f84;
	fma.rn.f32 	%f87, %f77, %f86, %f109;
	bfe.s32 	%r57, %r54, 8, 8;
	cvt.s8.s32 	%rs28, %r57;
	bfe.s32 	%r58, %r55, 8, 8;
	cvt.s8.s32 	%rs29, %r58;
	bfe.s32 	%r59, %r56, 8, 8;
	cvt.s8.s32 	%rs30, %r59;
	cvt.rn.f32.s16 	%f88, %rs28;
	cvt.rn.f32.s16 	%f89, %rs29;
	mul.f32 	%f90, %f2, %f89;
	fma.rn.f32 	%f91, %f1, %f88, %f90;
	cvt.rn.f32.s16 	%f92, %rs30;
	fma.rn.f32 	%f93, %f3, %f92, %f91;
	fma.rn.f32 	%f94, %f78, %f93, %f87;
	bfe.s32 	%r60, %r54, 16, 8;
	cvt.s8.s32 	%rs31, %r60;
	bfe.s32 	%r61, %r55, 16, 8;
	cvt.s8.s32 	%rs32, %r61;
	bfe.s32 	%r62, %r56, 16, 8;
	cvt.s8.s32 	%rs33, %r62;
	cvt.rn.f32.s16 	%f95, %rs31;
	cvt.rn.f32.s16 	%f96, %rs32;
	mul.f32 	%f97, %f2, %f96;
	fma.rn.f32 	%f98, %f1, %f95, %f97;
	cvt.rn.f32.s16 	%f99, %rs33;
	fma.rn.f32 	%f100, %f3, %f99, %f98;
	fma.rn.f32 	%f101, %f79, %f100, %f94;
	bfe.s32 	%r63, %r54, 24, 8;
	cvt.s8.s32 	%rs34, %r63;
	bfe.s32 	%r64, %r55, 24, 8;
	cvt.s8.s32 	%rs35, %r64;
	bfe.s32 	%r65, %r56, 24, 8;
	cvt.s8.s32 	%rs36, %r65;
	cvt.rn.f32.s16 	%f102, %rs34;
	cvt.rn.f32.s16 	%f103, %rs35;
	mul.f32 	%f104, %f2, %f103;
	fma.rn.f32 	%f105, %f1, %f102, %f104;
	cvt.rn.f32.s16 	%f106, %rs36;
	fma.rn.f32 	%f107, %f3, %f106, %f105;
	fma.rn.f32 	%f109, %f80, %f107, %f101;
$L__BB0_7:
	ld.param.u64 	%rd30, [adaptive_gemm_n3_kernel_f32_param_3];
	mad.lo.s32 	%r66, %r13, %r2, %r1;
	cvta.to.global.u64 	%rd27, %rd30;
	mul.wide.s32 	%rd28, %r66, 4;
	add.s64 	%rd29, %rd27, %rd28;
	st.global.f32 	[%rd29], %f109;
$L__BB0_8:
	ret;

}


// ===== COMPILED SASS (sm_100) =====

	.target	sm_100

	.elftype	@"ET_EXEC"


//--------------------- .note.nv.tkinfo           --------------------------
	.section	.note.nv.tkinfo,"",@"SHT_NOTE"
	.sectionflags	@"SHF_NOTE_NV_TKINFO"
	.tkinfo
        /*0018*/ 	.word	0x00000002
        /*0030*/ 	.string	""
        /*0030*/ 	.string	"ptxas"
        /*0030*/ 	.string	"Cuda compilation tools, release 13.0, V13.0.88"
        /*0030*/ 	.string	"Build cuda_13.0.r13.0/compiler.36424714_0"
        /*0030*/ 	.string	"-arch sm_100 -m 64 "



//--------------------- .note.nv.cuinfo           --------------------------
	.section	.note.nv.cuinfo,"",@"SHT_NOTE"
	.sectionflags	@"SHF_NOTE_NV_CUINFO"
        /*0018*/ 	.short	0x0002
        /*001a*/ 	.short	0x0064
        /*001c*/ 	.short	0x0082
	.zero		2


//--------------------- .nv.info                  --------------------------
	.section	.nv.info,"",@"SHT_CUDA_INFO"
	.align	4


	//----- nvinfo : EIATTR_REGCOUNT
	.align		4
        /*0000*/ 	.byte	0x04, 0x2f
        /*0002*/ 	.short	(.L_1 - .L_0)
	.align		4
.L_0:
        /*0004*/ 	.word	index@(adaptive_gemm_n3_kernel_f32)
        /*0008*/ 	.word	0x00000020


	//----- nvinfo : EIATTR_FRAME_SIZE
	.align		4
.L_1:
        /*000c*/ 	.byte	0x04, 0x11
        /*000e*/ 	.short	(.L_3 - .L_2)
	.align		4
.L_2:
        /*0010*/ 	.word	index@(adaptive_gemm_n3_kernel_f32)
        /*0014*/ 	.word	0x00000000


	//----- nvinfo : EIATTR_MIN_STACK_SIZE
	.align		4
.L_3:
        /*0018*/ 	.byte	0x04, 0x12
        /*001a*/ 	.short	(.L_5 - .L_4)
	.align		4
.L_4:
        /*001c*/ 	.word	index@(adaptive_gemm_n3_kernel_f32)
        /*0020*/ 	.word	0x00000000
.L_5:


//--------------------- .nv.compat                --------------------------
	.section	.nv.compat,"",@"SHT_CUDA_COMPAT_INFO"
	.align	4
        /*0000*/ 	.byte	0x02, 0x09, 0x00, 0x00, 0x02, 0x02, 0x01, 0x00, 0x02, 0x05, 0x05, 0x00, 0x03, 0x07, 0x01, 0x01
        /*0010*/ 	.byte	0x02, 0x03, 0x00, 0x00, 0x02, 0x06, 0x01, 0x00, 0x04, 0x0b, 0x08, 0x00, 0x09, 0x00, 0x00, 0x00
        /*0020*/ 	.byte	0x00, 0x00, 0x00, 0x00


//--------------------- .nv.info.adaptive_gemm_n3_kernel_f32 --------------------------
	.section	.nv.info.adaptive_gemm_n3_kernel_f32,"",@"SHT_CUDA_INFO"
	.sectionflags	@""
	.align	4


	//----- nvinfo : EIATTR_CUDA_API_VERSION
	.align		4
        /*0000*/ 	.byte	0x04, 0x37
        /*0002*/ 	.short	(.L_7 - .L_6)
.L_6:
        /*0004*/ 	.word	0x00000082


	//----- nvinfo : EIATTR_KPARAM_INFO
	.align		4
.L_7:
        /*0008*/ 	.byte	0x04, 0x17
        /*000a*/ 	.short	(.L_9 - .L_8)
.L_8:
        /*000c*/ 	.word	0x00000000
        /*0010*/ 	.short	0x0006
        /*0012*/ 	.short	0x0028
        /*0014*/ 	.byte	0x00, 0xf0, 0x11, 0x00


	//----- nvinfo : EIATTR_KPARAM_INFO
	.align		4
.L_9:
        /*0018*/ 	.byte	0x04, 0x17
        /*001a*/ 	.short	(.L_11 - .L_10)
.L_10:
        /*001c*/ 	.word	0x00000000
        /*0020*/ 	.short	0x0005
        /*0022*/ 	.short	0x0024
        /*0024*/ 	.byte	0x00, 0xf0, 0x11, 0x00


	//----- nvinfo : EIATTR_KPARAM_INFO
	.align		4
.L_11:
        /*0028*/ 	.byte	0x04, 0x17
        /*002a*/ 	.short	(.L_13 - .L_12)
.L_12:
        /*002c*/ 	.word	0x00000000
        /*0030*/ 	.short	0x0004
        /*0032*/ 	.short	0x0020
        /*0034*/ 	.byte	0x00, 0xf0, 0x11, 0x00


	//----- nvinfo : EIATTR_KPARAM_INFO
	.align		4
.L_13:
        /*0038*/ 	.byte	0x04, 0x17
        /*003a*/ 	.short	(.L_15 - .L_14)
.L_14:
        /*003c*/ 	.word	0x00000000
        /*0040*/ 	.short	0x0003
        /*0042*/ 	.short	0x0018
        /*0044*/ 	.byte	0x00, 0xf5, 0x21, 0x00


	//----- nvinfo : EIATTR_KPARAM_INFO
	.align		4
.L_15:
        /*0048*/ 	.byte	0x04, 0x17
        /*004a*/ 	.short	(.L_17 - .L_16)
.L_16:
        /*004c*/ 	.word	0x00000000
        /*0050*/ 	.short	0x0002
        /*0052*/ 	.short	0x0010
        /*0054*/ 	.byte	0x00, 0xf5, 0x21, 0x00


	//----- nvinfo : EIATTR_KPARAM_INFO
	.align		4
.L_17:
        /*0058*/ 	.byte	0x04, 0x17
        /*005a*/ 	.short	(.L_19 - .L_18)
.L_18:
        /*005c*/ 	.word	0x00000000
        /*0060*/ 	.short	0x0001
        /*0062*/ 	.short	0x0008
        /*0064*/ 	.byte	0x00, 0xf5, 0x21, 0x00


	//----- nvinfo : EIATTR_KPARAM_INFO
	.align		4
.L_19:
        /*0068*/ 	.byte	0x04, 0x17
        /*006a*/ 	.short	(.L_21 - .L_20)
.L_20:
        /*006c*/ 	.word	0x00000000
        /*0070*/ 	.short	0x0000
        /*0072*/ 	.short	0x0000
        /*0074*/ 	.byte	0x00, 0xf5, 0x21, 0x00


	//----- nvinfo : EIATTR_SPARSE_MMA_MASK
	.align		4
.L_21:
        /*0078*/ 	.byte	0x03, 0x50
        /*007a*/ 	.short	0x0000


	//----- nvinfo : EIATTR_MAXREG_COUNT
	.align		4
        /*007c*/ 	.byte	0x03, 0x1b
        /*007e*/ 	.short	0x00ff


	//----- nvinfo : EIATTR_MERCURY_ISA_VERSION
	.align		4
        /*0080*/ 	.byte	0x03, 0x5f
        /*0082*/ 	.short	0x0101


	//----- nvinfo : EIATTR_VRC_CTA_INIT_COUNT
	.align		4
        /*0084*/ 	.byte	0x02, 0x4a
	.zero		1
	.zero		1


	//----- nvinfo : EIATTR_EXIT_INSTR_OFFSETS
	.align		4
        /*0088*/ 	.byte	0x04, 0x1c
        /*008a*/ 	.short	(.L_23 - .L_22)


	//   ....[0]....
.L_22:
        /*008c*/ 	.word	0x000000a0


	//   ....[1]....
        /*0090*/ 	.word	0x00000a20


	//----- nvinfo : EIATTR_CBANK_PARAM_SIZE
	.align		4
.L_23:
        /*0094*/ 	.byte	0x03, 0x19
        /*0096*/ 	.short	0x002c


	//----- nvinfo : EIATTR_PARAM_CBANK
	.align		4
        /*0098*/ 	.byte	0x04, 0x0a
        /*009a*/ 	.short	(.L_25 - .L_24)
	.align		4
.L_24:
        /*009c*/ 	.word	index@(.nv.constant0.adaptive_gemm_n3_kernel_f32)
        /*00a0*/ 	.short	0x0380
        /*00a2*/ 	.short	0x002c


	//----- nvinfo : EIATTR_SW_WAR
	.align		4
.L_25:
        /*00a4*/ 	.byte	0x04, 0x36
        /*00a6*/ 	.short	(.L_27 - .L_26)
.L_26:
        /*00a8*/ 	.word	0x00000008
.L_27:


//--------------------- .nv.callgraph             --------------------------
	.section	.nv.callgraph,"",@"SHT_CUDA_CALLGRAPH"
	.align	4
	.sectionentsize	8
	.align		4
        /*0000*/ 	.word	0x00000000
	.align		4
        /*0004*/ 	.word	0xffffffff
	.align		4
        /*0008*/ 	.word	0x00000000
	.align		4
        /*000c*/ 	.word	0xfffffffe
	.align		4
        /*0010*/ 	.word	0x00000000
	.align		4
        /*0014*/ 	.word	0xfffffffd
	.align		4
        /*0018*/ 	.word	0x00000000
	.align		4
        /*001c*/ 	.word	0xfffffffc


//--------------------- .text.adaptive_gemm_n3_kernel_f32 --------------------------
	.section	.text.adaptive_gemm_n3_kernel_f32,"ax",@progbits
	.align	128
        .global         adaptive_gemm_n3_kernel_f32
        .type           adaptive_gemm_n3_kernel_f32,@function
        .size           adaptive_gemm_n3_kernel_f32,(.L_x_4 - adaptive_gemm_n3_kernel_f32)
        .other          adaptive_gemm_n3_kernel_f32,@"STO_CUDA_ENTRY STV_DEFAULT"
adaptive_gemm_n3_kernel_f32:
.text.adaptive_gemm_n3_kernel_f32:
[----:B------:R-:W-:Y:S01]  /*0000*/  LDC R1, c[0x0][0x37c] ;  /* 0x0000df00ff017b82 */ /* 0x000fe20000000800 */
[----:B------:R-:W0:Y:S07]  /*0010*/  S2R R0, SR_TID.X ;  /* 0x0000000000007919 */ /* 0x000e2e0000002100 */
[----:B------:R-:W0:Y:S08]  /*0020*/  S2UR UR4, SR_CTAID.X ;  /* 0x00000000000479c3 */ /* 0x000e300000002500 */
[----:B------:R-:W0:Y:S08]  /*0030*/  LDC R23, c[0x0][0x360] ;  /* 0x0000d800ff177b82 */ /* 0x000e300000000800 */
[----:B------:R-:W1:Y:S08]  /*0040*/  LDC R22, c[0x0][0x3a8] ;  /* 0x0000ea00ff167b82 */ /* 0x000e700000000800 */
[----:B------:R-:W2:Y:S08]  /*0050*/  S2UR UR8, SR_CTAID.Y ;  /* 0x00000000000879c3 */ /* 0x000eb00000002600 */
[----:B------:R-:W2:Y:S01]  /*0060*/  LDC R2, c[0x0][0x3a0] ;  /* 0x0000e800ff027b82 */ /* 0x000ea20000000800 */
[----:B0-----:R-:W-:-:S05]  /*0070*/  IMAD R23, R23, UR4, R0 ;  /* 0x0000000417177c24 */ /* 0x001fca000f8e0200 */
[----:B-1----:R-:W-:-:S04]  /*0080*/  ISETP.GE.AND P0, PT, R23, R22, PT ;  /* 0x000000161700720c */ /* 0x002fc80003f06270 */
[----:B--2---:R-:W-:-:S13]  /*0090*/  ISETP.LE.OR P0, PT, R2, UR8, P0 ;  /* 0x0000000802007c0c */ /* 0x004fda0008703670 */
[----:B------:R-:W-:Y:S05]  /*00a0*/  @P0 EXIT ;  /* 0x000000000000094d */ /* 0x000fea0003800000 */
[----:B------:R-:W0:Y:S01]  /*00b0*/  LDC R11, c[0x0][0x3a4] ;  /* 0x0000e900ff0b7b82 */ /* 0x000e220000000800 */
[----:B------:R-:W1:Y:S01]  /*00c0*/  LDCU.64 UR6, c[0x0][0x358] ;  /* 0x00006b00ff0677ac */ /* 0x000e620008000a00 */
[----:B------:R-:W-:Y:S01]  /*00d0*/  HFMA2 R5, -RZ, RZ, 0, 0 ;  /* 0x00000000ff057431 */ /* 0x000fe200000001ff */
[----:B0-----:R-:W-:Y:S02]  /*00e0*/  ISETP.GE.AND P0, PT, R11, 0x4, PT ;  /* 0x000000040b00780c */ /* 0x001fe40003f06270 */
[----:B------:R-:W-:-:S04]  /*00f0*/  SHF.R.S32.HI R0, RZ, 0x1f, R11 ;  /* 0x0000001fff007819 */ /* 0x000fc8000001140b */
[----:B------:R-:W-:-:S07]  /*0100*/  LEA.HI R0, R0, R11, RZ, 0x2 ;  /* 0x0000000b00007211 */ /* 0x000fce00078f10ff */
[----:B-1----:R-:W-:Y:S05]  /*0110*/  @!P0 BRA `(.L_x_0) ;  /* 0x0000000800308947 */ /* 0x002fea0003800000 */
[----:B------:R-:W0:Y:S01]  /*0120*/  LDC.64 R8, c[0x0][0x390] ;  /* 0x0000e400ff087b82 */ /* 0x000e220000000a00 */
[----:B------:R-:W-:Y:S02]  /*0130*/  LOP3.LUT R2, R11, 0x7ffffffc, RZ, 0xc0, !PT ;  /* 0x7ffffffc0b027812 */ /* 0x000fe400078ec0ff */
[----:B------:R-:W-:Y:S02]  /*0140*/  SHF.R.S32.HI R0, RZ, 0x2, R0 ;  /* 0x00000002ff007819 */ /* 0x000fe40000011400 */
[----:B------:R-:W-:-:S03]  /*0150*/  ISETP.NE.AND P0, PT, R2, 0x4, PT ;  /* 0x000000040200780c */ /* 0x000fc60003f05270 */
[----:B------:R-:W-:-:S04]  /*0160*/  IMAD R3, R23, R0, RZ ;  /* 0x0000000017037224 */ /* 0x000fc800078e02ff */
[----:B------:R-:W-:Y:S01]  /*0170*/  IMAD R3, R3, 0xc, RZ ;  /* 0x0000000c03037824 */ /* 0x000fe200078e02ff */
[----:B------:R-:W-:Y:S01]  /*0180*/  MOV R5, RZ ;  /* 0x000000ff00057202 */ /* 0x000fe20000000f00 */
[----:B------:R-:W-:Y:S01]  /*0190*/  IMAD R2, R11, UR8, RZ ;  /* 0x000000080b027c24 */ /* 0x000fe2000f8e02ff */
[----:B------:R-:W-:Y:S02]  /*01a0*/  MOV R6, RZ ;  /* 0x000000ff00067202 */ /* 0x000fe40000000f00 */
[----:B------:R-:W-:Y:S01]  /*01b0*/  SHF.R.S32.HI R4, RZ, 0x1f, R3 ;  /* 0x0000001fff047819 */ /* 0x000fe20000011403 */
[----:B0-----:R0:W5:Y:S04]  /*01c0*/  LDG.E.CONSTANT R21, desc[UR6][R8.64] ;  /* 0x0000000608157981 */ /* 0x001168000c1e9900 */
[----:B------:R0:W5:Y:S04]  /*01d0*/  LDG.E.CONSTANT R20, desc[UR6][R8.64+0x4] ;  /* 0x0000040608147981 */ /* 0x000168000c1e9900 */
[----:B------:R0:W5:Y:S01]  /*01e0*/  LDG.E.CONSTANT R7, desc[UR6][R8.64+0x8] ;  /* 0x0000080608077981 */ /* 0x000162000c1e9900 */
[----:B------:R-:W-:Y:S05]  /*01f0*/  @!P0 BRA `(.L_x_1) ;  /* 0x0000000400508947 */ /* 0x000fea0003800000 */
[----:B0-----:R-:W0:Y:S01]  /*0200*/  LDC.64 R8, c[0x0][0x380] ;  /* 0x0000e000ff087b82 */ /* 0x001e220000000a00 */
[----:B------:R-:W-:Y:S01]  /*0210*/  LOP3.LUT R6, R0, 0x1ffffffe, RZ, 0xc0, !PT ;  /* 0x1ffffffe00067812 */ /* 0x000fe200078ec0ff */
[----:B------:R-:W-:Y:S01]  /*0220*/  UMOV UR4, URZ ;  /* 0x000000ff00047c82 */ /* 0x000fe20008000000 */
[----:B------:R-:W-:Y:S02]  /*0230*/  MOV R5, RZ ;  /* 0x000000ff00057202 */ /* 0x000fe40000000f00 */
[----:B------:R-:W-:Y:S01]  /*0240*/  IADD3 R24, PT, PT, -R6, RZ, RZ ;  /* 0x000000ff06187210 */ /* 0x000fe20007ffe1ff */
[----:B0-----:R-:W-:-:S03]  /*0250*/  IMAD.WIDE R8, R2, 0x4, R8 ;  /* 0x0000000402087825 */ /* 0x001fc600078e0208 */
[----:B------:R-:W-:-:S04]  /*0260*/  IADD3 R16, P0, PT, R8, 0x10, RZ ;  /* 0x0000001008107810 */ /* 0x000fc80007f1e0ff */
[----:B------:R-:W-:-:S09]  /*0270*/  IADD3.X R17, PT, PT, RZ, R9, RZ, P0, !PT ;  /* 0x00000009ff117210 */ /* 0x000fd200007fe4ff */
.L_x_2:
[----:B------:R-:W0:Y:S01]  /*0280*/  LDC.64 R12, c[0x0][0x388] ;  /* 0x0000e200ff0c7b82 */ /* 0x000e220000000a00 */
[----:B------:R-:W2:Y:S01]  /*0290*/  LDG.E.128.CONSTANT R8, desc[UR6][R16.64+-0x10] ;  /* 0xfffff00610087981 */ /* 0x000ea2000c1e9d00 */
[----:B0-----:R-:W-:-:S04]  /*02a0*/  IADD3 R14, P0, P1, R12, UR4, R3 ;  /* 0x000000040c0e7c10 */ /* 0x001fc8000f91e003 */
[----:B------:R-:W-:-:S05]  /*02b0*/  IADD3.X R15, PT, PT, RZ, R13, R4, P0, P1 ;  /* 0x0000000dff0f7210 */ /* 0x000fca00007e2404 */
[----:B------:R-:W3:Y:S04]  /*02c0*/  LDG.E.CONSTANT R25, desc[UR6][R14.64+0x4] ;  /* 0x000004060e197981 */ /* 0x000ee8000c1e9900 */
[----:B------:R-:W4:Y:S04]  /*02d0*/  LDG.E.CONSTANT R26, desc[UR6][R14.64] ;  /* 0x000000060e1a7981 */ /* 0x000f28000c1e9900 */
[----:B------:R0:W2:Y:S01]  /*02e0*/  LDG.E.CONSTANT R27, desc[UR6][R14.64+0x8] ;  /* 0x000008060e1b7981 */ /* 0x0000a2000c1e9900 */
[----:B------:R-:W-:Y:S01]  /*02f0*/  UIADD3 UR5, UPT, UPT, UR4, 0xc, URZ ;  /* 0x0000000c04057890 */ /* 0x000fe2000fffe0ff */
[----:B---3--:R-:W1:Y:S08]  /*0300*/  I2F.S8 R19, R25 ;  /* 0x0000001900137306 */ /* 0x008e700000001400 */
[----:B0-----:R-:W0:Y:S08]  /*0310*/  I2F.S8 R15, R25.B2 ;  /* 0x20000019000f7306 */ /* 0x001e300000001400 */
[----:B----4-:R-:W3:Y:S08]  /*0320*/  I2F.S8 R18, R26 ;  /* 0x0000001a00127306 */ /* 0x010ef00000001400 */
[----:B------:R-:W4:Y:S01]  /*0330*/  I2F.S8 R14, R26.B2 ;  /* 0x2000001a000e7306 */ /* 0x000f220000001400 */
[C---:B-1---5:R-:W-:Y:S01]  /*0340*/  FMUL R28, R20.reuse, R19 ;  /* 0x00000013141c7220 */ /* 0x062fe20000400000 */
[----:B0-----:R-:W-:-:S06]  /*0350*/  FMUL R15, R20, R15 ;  /* 0x0000000f140f7220 */ /* 0x001fcc0000400000 */
[----:B------:R-:W0:Y:S01]  /*0360*/  I2F.S8 R29, R25.B1 ;  /* 0x10000019001d7306 */ /* 0x000e220000001400 */
[C---:B---3--:R-:W-:Y:S01]  /*0370*/  FFMA R18, R21.reuse, R18, R28 ;  /* 0x0000001215127223 */ /* 0x048fe2000000001c */
[----:B----4-:R-:W-:-:S06]  /*0380*/  FFMA R14, R21, R14, R15 ;  /* 0x0000000e150e7223 */ /* 0x010fcc000000000f */
[----:B------:R-:W1:Y:S08]  /*0390*/  I2F.S8 R28, R26.B1 ;  /* 0x1000001a001c7306 */ /* 0x000e700000001400 */
[----:B--2---:R-:W2:Y:S01]  /*03a0*/  I2F.S8 R15, R27 ;  /* 0x0000001b000f7306 */ /* 0x004ea20000001400 */
[----:B0-----:R-:W-:-:S07]  /*03b0*/  FMUL R29, R20, R29 ;  /* 0x0000001d141d7220 */ /* 0x001fce0000400000 */
[----:B------:R-:W0:Y:S01]  /*03c0*/  I2F.S8 R19, R27.B1 ;  /* 0x1000001b00137306 */ /* 0x000e220000001400 */
[----:B-1----:R-:W-:Y:S01]  /*03d0*/  FFMA R28, R21, R28, R29 ;  /* 0x0000001c151c7223 */ /* 0x002fe2000000001d */
[C---:B--2---:R-:W-:Y:S01]  /*03e0*/  FFMA R15, R7.reuse, R15, R18 ;  /* 0x0000000f070f7223 */ /* 0x044fe20000000012 */
[----:B------:R-:W-:Y:S02]  /*03f0*/  IADD3 R18, P0, P1, R12, UR5, R3 ;  /* 0x000000050c127c10 */ /* 0x000fe4000f91e003 */
[----:B0-----:R-:W-:Y:S02]  /*0400*/  FFMA R28, R7, R19, R28 ;  /* 0x00000013071c7223 */ /* 0x001fe4000000001c */
[----:B------:R-:W-:Y:S01]  /*0410*/  IADD3.X R19, PT, PT, RZ, R13, R4, P0, P1 ;  /* 0x0000000dff137210 */ /* 0x000fe200007e2404 */
[----:B------:R-:W-:-:S04]  /*0420*/  FFMA R12, R8, R15, R5 ;  /* 0x0000000f080c7223 */ /* 0x000fc80000000005 */
[----:B------:R-:W2:Y:S04]  /*0430*/  LDG.E.CONSTANT R5, desc[UR6][R18.64+0x4] ;  /* 0x0000040612057981 */ /* 0x000ea8000c1e9900 */
[----:B------:R-:W3:Y:S01]  /*0440*/  LDG.E.CONSTANT R8, desc[UR6][R18.64] ;  /* 0x0000000612087981 */ /* 0x000ee2000c1e9900 */
[----:B------:R-:W-:Y:S02]  /*0450*/  FFMA R9, R9, R28, R12 ;  /* 0x0000001c09097223 */ /* 0x000fe4000000000c */
[----:B------:R-:W0:Y:S01]  /*0460*/  I2F.S8 R12, R27.B2 ;  /* 0x2000001b000c7306 */ /* 0x000e220000001400 */
[----:B------:R1:W4:Y:S01]  /*0470*/  LDG.E.CONSTANT R29, desc[UR6][R18.64+0x8] ;  /* 0x00000806121d7981 */ /* 0x000322000c1e9900 */
[----:B0-----:R-:W-:-:S04]  /*0480*/  FFMA R12, R7, R12, R14 ;  /* 0x0000000c070c7223 */ /* 0x001fc8000000000e */
[----:B------:R-:W-:Y:S02]  /*0490*/  FFMA R9, R10, R12, R9 ;  /* 0x0000000c0a097223 */ /* 0x000fe40000000009 */
[----:B------:R0:W4:Y:S01]  /*04a0*/  LDG.E.128.CONSTANT R12, desc[UR6][R16.64] ;  /* 0x00000006100c7981 */ /* 0x000122000c1e9d00 */
[----:B------:R-:W1:Y:S08]  /*04b0*/  I2F.S8 R25, R25.B3 ;  /* 0x3000001900197306 */ /* 0x000e700000001400 */
[----:B------:R-:W0:Y:S08]  /*04c0*/  I2F.S8 R10, R26.B3 ;  /* 0x3000001a000a7306 */ /* 0x000e300000001400 */
[----:B------:R-:W0:Y:S01]  /*04d0*/  I2F.S8 R27, R27.B3 ;  /* 0x3000001b001b7306 */ /* 0x000e220000001400 */
[----:B-1----:R-:W-:-:S04]  /*04e0*/  FMUL R28, R20, R25 ;  /* 0x00000019141c7220 */ /* 0x002fc80000400000 */
[----:B0-----:R-:W-:-:S04]  /*04f0*/  FFMA R10, R21, R10, R28 ;  /* 0x0000000a150a7223 */ /* 0x001fc8000000001c */
[----:B------:R-:W-:-:S04]  /*0500*/  FFMA R18, R7, R27, R10 ;  /* 0x0000001b07127223 */ /* 0x000fc8000000000a */
[----:B------:R-:W-:Y:S01]  /*0510*/  FFMA R11, R11, R18, R9 ;  /* 0x000000120b0b7223 */ /* 0x000fe20000000009 */
[----:B------:R-:W-:-:S04]  /*0520*/  IADD3 R24, PT, PT, R24, 0x2, RZ ;  /* 0x0000000218187810 */ /* 0x000fc80007ffe0ff */
[----:B------:R-:W-:Y:S01]  /*0530*/  ISETP.NE.AND P0, PT, R24, RZ, PT ;  /* 0x000000ff1800720c */ /* 0x000fe20003f05270 */
[----:B------:R-:W-:Y:S01]  /*0540*/  UIADD3 UR4, UPT, UPT, UR4, 0x18, URZ ;  /* 0x0000001804047890 */ /* 0x000fe2000fffe0ff */
[----:B------:R-:W-:-:S04]  /*0550*/  IADD3 R16, P1, PT, R16, 0x20, RZ ;  /* 0x0000002010107810 */ /* 0x000fc80007f3e0ff */
[----:B------:R-:W-:Y:S01]  /*0560*/  IADD3.X R17, PT, PT, RZ, R17, RZ, P1, !PT ;  /* 0x00000011ff117210 */ /* 0x000fe20000ffe4ff */
[----:B--2---:R-:W0:Y:S08]  /*0570*/  I2F.S8 R19, R5 ;  /* 0x0000000500137306 */ /* 0x004e300000001400 */
[----:B---3--:R-:W1:Y:S01]  /*0580*/  I2F.S8 R26, R8 ;  /* 0x00000008001a7306 */ /* 0x008e620000001400 */
[----:B0-----:R-:W-:-:S07]  /*0590*/  FMUL R19, R20, R19 ;  /* 0x0000001314137220 */ /* 0x001fce0000400000 */
[----:B------:R-:W0:Y:S01]  /*05a0*/  I2F.S8 R9, R5.B1 ;  /* 0x1000000500097306 */ /* 0x000e220000001400 */
[----:B-1----:R-:W-:-:S07]  /*05b0*/  FFMA R26, R21, R26, R19 ;  /* 0x0000001a151a7223 */ /* 0x002fce0000000013 */
[----:B------:R-:W1:Y:S08]  /*05c0*/  I2F.S8 R28, R8.B1 ;  /* 0x10000008001c7306 */ /* 0x000e700000001400 */
[----:B------:R-:W2:Y:S01]  /*05d0*/  I2F.S8 R19, R5.B2 ;  /* 0x2000000500137306 */ /* 0x000ea20000001400 */
[----:B0-----:R-:W-:-:S07]  /*05e0*/  FMUL R9, R20, R9 ;  /* 0x0000000914097220 */ /* 0x001fce0000400000 */
[----:B------:R-:W0:Y:S01]  /*05f0*/  I2F.S8 R10, R8.B2 ;  /* 0x20000008000a7306 */ /* 0x000e220000001400 */
[----:B-1----:R-:W-:-:S07]  /*0600*/  FFMA R28, R21, R28, R9 ;  /* 0x0000001c151c7223 */ /* 0x002fce0000000009 */
[----:B----4-:R-:W1:Y:S01]  /*0610*/  I2F.S8 R25, R29 ;  /* 0x0000001d00197306 */ /* 0x010e620000001400 */
[----:B--2---:R-:W-:-:S07]  /*0620*/  FMUL R19, R20, R19 ;  /* 0x0000001314137220 */ /* 0x004fce0000400000 */
[----:B------:R-:W2:Y:S01]  /*0630*/  I2F.S8 R9, R5.B3 ;  /* 0x3000000500097306 */ /* 0x000ea20000001400 */
[----:B0-----:R-:W-:-:S07]  /*0640*/  FFMA R10, R21, R10, R19 ;  /* 0x0000000a150a7223 */ /* 0x001fce0000000013 */
[----:B------:R-:W0:Y:S01]  /*0650*/  I2F.S8 R27, R29.B1 ;  /* 0x1000001d001b7306 */ /* 0x000e220000001400 */
[----:B-1----:R-:W-:-:S07]  /*0660*/  FFMA R25, R7, R25, R26 ;  /* 0x0000001907197223 */ /* 0x002fce000000001a */
[----:B------:R-:W1:Y:S08]  /*0670*/  I2F.S8 R18, R8.B3 ;  /* 0x3000000800127306 */ /* 0x000e700000001400 */
[----:B------:R-:W3:Y:S01]  /*0680*/  I2F.S8 R19, R29.B2 ;  /* 0x2000001d00137306 */ /* 0x000ee20000001400 */
[----:B--2---:R-:W-:-:S07]  /*0690*/  FMUL R26, R20, R9 ;  /* 0x00000009141a7220 */ /* 0x004fce0000400000 */
[----:B------:R-:W2:Y:S01]  /*06a0*/  I2F.S8 R8, R29.B3 ;  /* 0x3000001d00087306 */ /* 0x000ea20000001400 */
[----:B0-----:R-:W-:Y:S01]  /*06b0*/  FFMA R27, R7, R27, R28 ;  /* 0x0000001b071b7223 */ /* 0x001fe2000000001c */
[----:B------:R-:W-:Y:S01]  /*06c0*/  FFMA R12, R12, R25, R11 ;  /* 0x000000190c0c7223 */ /* 0x000fe2000000000b */
[----:B-1----:R-:W-:-:S03]  /*06d0*/  FFMA R9, R21, R18, R26 ;  /* 0x0000001215097223 */ /* 0x002fc6000000001a */
[----:B------:R-:W-:Y:S01]  /*06e0*/  FFMA R13, R13, R27, R12 ;  /* 0x0000001b0d0d7223 */ /* 0x000fe2000000000c */
[----:B---3--:R-:W-:-:S04]  /*06f0*/  FFMA R10, R7, R19, R10 ;  /* 0x00000013070a7223 */ /* 0x008fc8000000000a */
[----:B------:R-:W-:Y:S01]  /*0700*/  FFMA R10, R14, R10, R13 ;  /* 0x0000000a0e0a7223 */ /* 0x000fe2000000000d */
[----:B--2---:R-:W-:-:S04]  /*0710*/  FFMA R8, R7, R8, R9 ;  /* 0x0000000807087223 */ /* 0x004fc80000000009 */
[----:B------:R-:W-:Y:S01]  /*0720*/  FFMA R5, R15, R8, R10 ;  /* 0x000000080f057223 */ /* 0x000fe2000000000a */
[----:B------:R-:W-:Y:S06]  /*0730*/  @P0 BRA `(.L_x_2) ;  /* 0xfffffff800d00947 */ /* 0x000fec000383ffff */
.L_x_1:
[----:B------:R-:W-:-:S04]  /*0740*/  LOP3.LUT R0, R0, 0x1, RZ, 0xc0, !PT ;  /* 0x0000000100007812 */ /* 0x000fc800078ec0ff */
[----:B------:R-:W-:-:S13]  /*0750*/  ISETP.NE.U32.AND P0, PT, R0, 0x1, PT ;  /* 0x000000010000780c */ /* 0x000fda0003f05070 */
[----:B------:R-:W-:Y:S05]  /*0760*/  @P0 BRA `(.L_x_0) ;  /* 0x00000000009c0947 */ /* 0x000fea0003800000 */
[----:B------:R-:W1:Y:S01]  /*0770*/  LDCU.64 UR4, c[0x0][0x388] ;  /* 0x00007100ff0477ac */ /* 0x000e620008000a00 */
[----:B------:R-:W-:Y:S01]  /*0780*/  IMAD R12, R6, 0xc, RZ ;  /* 0x0000000c060c7824 */ /* 0x000fe200078e02ff */
[----:B0-----:R-:W0:Y:S04]  /*0790*/  LDC.64 R8, c[0x0][0x380] ;  /* 0x0000e000ff087b82 */ /* 0x001e280000000a00 */
[----:B-1----:R-:W-:-:S04]  /*07a0*/  IADD3 R12, P0, P1, R12, UR4, R3 ;  /* 0x000000040c0c7c10 */ /* 0x002fc8000f91e003 */
[----:B------:R-:W-:-:S05]  /*07b0*/  IADD3.X R13, PT, PT, RZ, UR5, R4, P0, P1 ;  /* 0x00000005ff0d7c10 */ /* 0x000fca00087e2404 */
[----:B------:R-:W2:Y:S04]  /*07c0*/  LDG.E.CONSTANT R3, desc[UR6][R12.64+0x4] ;  /* 0x000004060c037981 */ /* 0x000ea8000c1e9900 */
[----:B------:R-:W3:Y:S04]  /*07d0*/  LDG.E.CONSTANT R14, desc[UR6][R12.64] ;  /* 0x000000060c0e7981 */ /* 0x000ee8000c1e9900 */
[----:B------:R-:W4:Y:S01]  /*07e0*/  LDG.E.CONSTANT R0, desc[UR6][R12.64+0x8] ;  /* 0x000008060c007981 */ /* 0x000f22000c1e9900 */
[----:B0-----:R-:W-:-:S04]  /*07f0*/  IMAD.WIDE R8, R2, 0x4, R8 ;  /* 0x0000000402087825 */ /* 0x001fc800078e0208 */
[----:B------:R-:W-:-:S06]  /*0800*/  IMAD.WIDE.U32 R8, R6, 0x10, R8 ;  /* 0x0000001006087825 */ /* 0x000fcc00078e0008 */
[----:B------:R-:W4:Y:S01]  /*0810*/  LDG.E.128.CONSTANT R8, desc[UR6][R8.64] ;  /* 0x0000000608087981 */ /* 0x000f22000c1e9d00 */
[----:B--2---:R-:W0:Y:S08]  /*0820*/  I2F.S8 R15, R3 ;  /* 0x00000003000f7306 */ /* 0x004e300000001400 */
[----:B---3--:R-:W1:Y:S08]  /*0830*/  I2F.S8 R16, R14 ;  /* 0x0000000e00107306 */ /* 0x008e700000001400 */
[----:B------:R-:W2:Y:S01]  /*0840*/  I2F.S8 R17, R3.B1 ;  /* 0x1000000300117306 */ /* 0x000ea20000001400 */
[----:B0----5:R-:W-:-:S07]  /*0850*/  FMUL R18, R20, R15 ;  /* 0x0000000f14127220 */ /* 0x021fce0000400000 */
[----:B------:R-:W-:Y:S08]  /*0860*/  I2F.S8 R24, R14.B1 ;  /* 0x1000000e00187306 */ /* 0x000ff00000001400 */
[----:B------:R-:W0:Y:S08]  /*0870*/  I2F.S8 R19, R3.B2 ;  /* 0x2000000300137306 */ /* 0x000e300000001400 */
[----:B----4-:R-:W3:Y:S01]  /*0880*/  I2F.S8 R13, R0 ;  /* 0x00000000000d7306 */ /* 0x010ee20000001400 */
[----:B-1----:R-:W-:-:S07]  /*0890*/  FFMA R16, R21, R16, R18 ;  /* 0x0000001015107223 */ /* 0x002fce0000000012 */
[----:B------:R-:W-:Y:S01]  /*08a0*/  I2F.S8 R6, R14.B2 ;  /* 0x2000000e00067306 */ /* 0x000fe20000001400 */
[----:B--2---:R-:W-:-:S07]  /*08b0*/  FMUL R18, R20, R17 ;  /* 0x0000001114127220 */ /* 0x004fce0000400000 */
[----:B------:R-:W1:Y:S08]  /*08c0*/  I2F.S8 R25, R3.B3 ;  /* 0x3000000300197306 */ /* 0x000e700000001400 */
[----:B------:R-:W2:Y:S01]  /*08d0*/  I2F.S8 R12, R0.B1 ;  /* 0x10000000000c7306 */ /* 0x000ea20000001400 */
[----:B0-----:R-:W-:-:S07]  /*08e0*/  FMUL R19, R20, R19 ;  /* 0x0000001314137220 */ /* 0x001fce0000400000 */
[----:B------:R-:W0:Y:S01]  /*08f0*/  I2F.S8 R2, R14.B3 ;  /* 0x3000000e00027306 */ /* 0x000e220000001400 */
[----:B------:R-:W-:-:S07]  /*0900*/  FFMA R15, R21, R24, R18 ;  /* 0x00000018150f7223 */ /* 0x000fce0000000012 */
[----:B------:R-:W4:Y:S01]  /*0910*/  I2F.S8 R4, R0.B2 ;  /* 0x2000000000047306 */ /* 0x000f220000001400 */
[----:B---3--:R-:W-:-:S07]  /*0920*/  FFMA R13, R7, R13, R16 ;  /* 0x0000000d070d7223 */ /* 0x008fce0000000010 */
[----:B------:R-:W3:Y:S01]  /*0930*/  I2F.S8 R14, R0.B3 ;  /* 0x30000000000e7306 */ /* 0x000ee20000001400 */
[----:B-1----:R-:W-:Y:S01]  /*0940*/  FMUL R25, R20, R25 ;  /* 0x0000001914197220 */ /* 0x002fe20000400000 */
[----:B------:R-:W-:Y:S01]  /*0950*/  FFMA R19, R21, R6, R19 ;  /* 0x0000000615137223 */ /* 0x000fe20000000013 */
[----:B--2---:R-:W-:Y:S01]  /*0960*/  FFMA R12, R7, R12, R15 ;  /* 0x0000000c070c7223 */ /* 0x004fe2000000000f */
[----:B------:R-:W-:Y:S01]  /*0970*/  FFMA R8, R8, R13, R5 ;  /* 0x0000000d08087223 */ /* 0x000fe20000000005 */
[----:B0-----:R-:W-:Y:S01]  /*0980*/  FFMA R25, R21, R2, R25 ;  /* 0x0000000215197223 */ /* 0x001fe20000000019 */
[----:B----4-:R-:W-:Y:S02]  /*0990*/  FFMA R4, R7, R4, R19 ;  /* 0x0000000407047223 */ /* 0x010fe40000000013 */
[----:B------:R-:W-:-:S04]  /*09a0*/  FFMA R9, R9, R12, R8 ;  /* 0x0000000c09097223 */ /* 0x000fc80000000008 */
[----:B------:R-:W-:Y:S01]  /*09b0*/  FFMA R4, R10, R4, R9 ;  /* 0x000000040a047223 */ /* 0x000fe20000000009 */
[----:B---3--:R-:W-:-:S04]  /*09c0*/  FFMA R14, R7, R14, R25 ;  /* 0x0000000e070e7223 */ /* 0x008fc80000000019 */
[----:B------:R-:W-:-:S07]  /*09d0*/  FFMA R5, R11, R14, R4 ;  /* 0x0000000e0b057223 */ /* 0x000fce0000000004 */
.L_x_0:
[----:B------:R-:W1:Y:S01]  /*09e0*/  LDC.64 R2, c[0x0][0x398] ;  /* 0x0000e600ff027b82 */ /* 0x000e620000000a00 */
[----:B------:R-:W-:-:S04]  /*09f0*/  IMAD R23, R22, UR8, R23 ;  /* 0x0000000816177c24 */ /* 0x000fc8000f8e0217 */
[----:B-1----:R-:W-:-:S05]  /*0a00*/  IMAD.WIDE R2, R23, 0x4, R2 ;  /* 0x0000000417027825 */ /* 0x002fca00078e0202 */
[----:B------:R-:W-:Y:S01]  /*0a10*/  STG.E desc[UR6][R2.64], R5 ;  /* 0x0000000502007986 */ /* 0x000fe2000c101906 */
[----:B------:R-:W-:Y:S05]  /*0a20*/  EXIT ;  /* 0x000000000000794d */ /* 0x000fea0003800000 */
.L_x_3:
[----:B------:R-:W-:-:S00]  /*0a30*/  BRA `(.L_x_3) ;  /* 0xfffffffc00fc7947 */ /* 0x000fc0000383ffff */
[----:B------:R-:W-:-:S00]  /*0a40*/  NOP ;  /* 0x0000000000007918 */ /* 0x000fc00000000000 */
        /* <DEDUP_REMOVED lines=11> */
.L_x_4:


//--------------------- .nv.shared.reserved.0     --------------------------
	.section	.nv.shared.reserved.0,"aw",@nobits
	.weak		__nv_reservedSMEM_offset_0_alias
	.size		__nv_reservedSMEM_offset_0_alias, 0, 64
	.other		__nv_reservedSMEM_offset_0_alias,@"STO_CUDA_RESERVED_SHARED STV_DEFAULT"
__nv_reservedSMEM_offset_0_alias:
	.zero		0
	.zero		64


//--------------------- .nv.constant0.adaptive_gemm_n3_kernel_f32 --------------------------
	.section	.nv.constant0.adaptive_gemm_n3_kernel_f32,"a",@progbits
	.sectionflags	@""
	.align	4
.nv.constant0.adaptive_gemm_n3_kernel_f32:
	.zero		940


//--------------------- SYMBOLS --------------------------

	.type		.nv.reservedSmem.offset0,@object
	.size		.nv.reservedSmem.offset0,0x4
